	.headerflags	@"EF_CUDA_TEXMODE_UNIFIED EF_CUDA_64BIT_ADDRESS EF_CUDA_ACCELERATORS EF_CUDA_SM90 EF_CUDA_VIRTUAL_SM(EF_CUDA_SM90)"
	.elftype	@"ET_EXEC"


//--------------------- .nv.info                  --------------------------
	.section	.nv.info,"",@"SHT_CUDA_INFO"
	.align	4


	//----- nvinfo : EIATTR_REGCOUNT
	.align		4
        /*0000*/ 	.byte	0x04, 0x2f
        /*0002*/ 	.short	(.L_1 - .L_0)
	.align		4
.L_0:
        /*0004*/ 	.word	index@(triton_poi_fused_convolution_7)
        /*0008*/ 	.word	0x00000012


	//----- nvinfo : EIATTR_MIN_STACK_SIZE
	.align		4
.L_1:
        /*000c*/ 	.byte	0x04, 0x12
        /*000e*/ 	.short	(.L_3 - .L_2)
	.align		4
.L_2:
        /*0010*/ 	.word	index@(triton_poi_fused_convolution_7)
        /*0014*/ 	.word	0x00000000


	//----- nvinfo : EIATTR_FRAME_SIZE
	.align		4
.L_3:
        /*0018*/ 	.byte	0x04, 0x11
        /*001a*/ 	.short	(.L_5 - .L_4)
	.align		4
.L_4:
        /*001c*/ 	.word	index@(triton_poi_fused_convolution_7)
        /*0020*/ 	.word	0x00000000


	//----- nvinfo : EIATTR_MIN_STACK_SIZE
	.align		4
.L_5:
        /*0024*/ 	.byte	0x04, 0x12
        /*0026*/ 	.short	(.L_7 - .L_6)
	.align		4
.L_6:
        /*0028*/ 	.word	index@(triton_poi_fused_convolution_7)
        /*002c*/ 	.word	0x00000000
.L_7:


//--------------------- .nv.info.triton_poi_fused_convolution_7 --------------------------
	.section	.nv.info.triton_poi_fused_convolution_7,"",@"SHT_CUDA_INFO"
	.sectionflags	@""
	.align	4


	//----- nvinfo : EIATTR_CUDA_API_VERSION
	.align		4
        /*0000*/ 	.byte	0x04, 0x37
        /*0002*/ 	.short	(.L_9 - .L_8)
.L_8:
        /*0004*/ 	.word	0x0000007c


	//----- nvinfo : EIATTR_KPARAM_INFO
	.align		4
.L_9:
        /*0008*/ 	.byte	0x04, 0x17
        /*000a*/ 	.short	(.L_11 - .L_10)
.L_10:
        /*000c*/ 	.word	0x00000000
        /*0010*/ 	.short	0x0002
        /*0012*/ 	.short	0x0010
        /*0014*/ 	.byte	0x00, 0xf0, 0x11, 0x00


	//----- nvinfo : EIATTR_KPARAM_INFO
	.align		4
.L_11:
        /*0018*/ 	.byte	0x04, 0x17
        /*001a*/ 	.short	(.L_13 - .L_12)
.L_12:
        /*001c*/ 	.word	0x00000000
        /*0020*/ 	.short	0x0001
        /*0022*/ 	.short	0x0008
        /*0024*/ 	.byte	0x00, 0xf4, 0x21, 0x00


	//----- nvinfo : EIATTR_KPARAM_INFO
	.align		4
.L_13:
        /*0028*/ 	.byte	0x04, 0x17
        /*002a*/ 	.short	(.L_15 - .L_14)
.L_14:
        /*002c*/ 	.word	0x00000000
        /*0030*/ 	.short	0x0000
        /*0032*/ 	.short	0x0000
        /*0034*/ 	.byte	0x00, 0xf4, 0x21, 0x00


	//----- nvinfo : EIATTR_SPARSE_MMA_MASK
	.align		4
.L_15:
        /*0038*/ 	.byte	0x03, 0x50
        /*003a*/ 	.short	0x0000


	//----- nvinfo : EIATTR_MAXREG_COUNT
	.align		4
        /*003c*/ 	.byte	0x03, 0x1b
        /*003e*/ 	.short	0x00ff


	//----- nvinfo : EIATTR_EXIT_INSTR_OFFSETS
	.align		4
        /*0040*/ 	.byte	0x04, 0x1c
        /*0042*/ 	.short	(.L_17 - .L_16)


	//   ....[0]....
.L_16:
        /*0044*/ 	.word	0x00000260


	//----- nvinfo : EIATTR_REQNTID
	.align		4
.L_17:
        /*0048*/ 	.byte	0x04, 0x10
        /*004a*/ 	.short	(.L_19 - .L_18)
.L_18:
        /*004c*/ 	.word	0x00000080
        /*0050*/ 	.word	0x00000001
        /*0054*/ 	.word	0x00000001


	//----- nvinfo : EIATTR_CBANK_PARAM_SIZE
	.align		4
.L_19:
        /*0058*/ 	.byte	0x03, 0x19
        /*005a*/ 	.short	0x0014


	//----- nvinfo : EIATTR_PARAM_CBANK
	.align		4
        /*005c*/ 	.byte	0x04, 0x0a
        /*005e*/ 	.short	(.L_21 - .L_20)
	.align		4
.L_20:
        /*0060*/ 	.word	index@(.nv.constant0.triton_poi_fused_convolution_7)
        /*0064*/ 	.short	0x0210
        /*0066*/ 	.short	0x0014


	//----- nvinfo : EIATTR_SW_WAR
	.align		4
.L_21:
        /*0068*/ 	.byte	0x04, 0x36
        /*006a*/ 	.short	(.L_23 - .L_22)
.L_22:
        /*006c*/ 	.word	0x00000008
.L_23:


//--------------------- .nv.callgraph             --------------------------
	.section	.nv.callgraph,"",@"SHT_CUDA_CALLGRAPH"
	.align	4
	.sectionentsize	8
	.align		4
        /*0000*/ 	.word	0x00000000
	.align		4
        /*0004*/ 	.word	0xffffffff
	.align		4
        /*0008*/ 	.word	0x00000000
	.align		4
        /*000c*/ 	.word	0xfffffffe
	.align		4
        /*0010*/ 	.word	0x00000000
	.align		4
        /*0014*/ 	.word	0xfffffffd
	.align		4
        /*0018*/ 	.word	0x00000000
	.align		4
        /*001c*/ 	.word	0xfffffffc


//--------------------- .text.triton_poi_fused_convolution_7 --------------------------
	.section	.text.triton_poi_fused_convolution_7,"ax",@progbits
	.align	128
        .global         triton_poi_fused_convolution_7
        .type           triton_poi_fused_convolution_7,@function
        .size           triton_poi_fused_convolution_7,(.L_x_1 - triton_poi_fused_convolution_7)
        .other          triton_poi_fused_convolution_7,@"STO_CUDA_ENTRY STV_DEFAULT"
triton_poi_fused_convolution_7:
.text.triton_poi_fused_convolution_7:
[----:B------:R-:W-:Y:S01]  /*0000*/  LDC R1, c[0x0][0x28] ;  /* 0x00000a00ff017b82 */ /* 0x000fe20000000800 */
[----:B------:R-:W1:Y:S07]  /*0010*/  S2R R0, SR_TID.X ;  /* 0x0000000000007919 */ /* 0x000e6e0000002100 */
[----:B------:R-:W2:Y:S01]  /*0020*/  LDC.64 R2, c[0x0][0x218] ;  /* 0x00008600ff027b82 */ /* 0x000ea20000000a00 */
[----:B------:R-:W-:Y:S01]  /*0030*/  ULDC.64 UR4, c[0x0][0x208] ;  /* 0x0000820000047ab9 */ /* 0x000fe20000000a00 */
[----:B------:R-:W3:Y:S06]  /*0040*/  S2R R5, SR_CTAID.X ;  /* 0x0000000000057919 */ /* 0x000eec0000002500 */
[----:B------:R-:W4:Y:S01]  /*0050*/  LDC.64 R8, c[0x0][0x210] ;  /* 0x00008400ff087b82 */ /* 0x000f220000000a00 */
[----:B-1----:R-:W-:-:S02]  /*0060*/  SHF.L.U32 R0, R0, 0x2, RZ ;  /* 0x0000000200007819 */ /* 0x002fc400000006ff */
[----:B---3--:R-:W-:Y:S02]  /*0070*/  SHF.R.S32.HI R4, RZ, 0x15, R5 ;  /* 0x00000015ff047819 */ /* 0x008fe40000011405 */
[----:B------:R-:W-:Y:S02]  /*0080*/  LOP3.LUT R0, R0, 0x1fc, RZ, 0xc0, !PT ;  /* 0x000001fc00007812 */ /* 0x000fe400078ec0ff */
[----:B------:R-:W-:Y:S02]  /*0090*/  SGXT R4, R4, 0x1 ;  /* 0x000000010404781a */ /* 0x000fe40000000200 */
[----:B------:R-:W-:-:S04]  /*00a0*/  LEA R5, R5, R0, 0xa ;  /* 0x0000000005057211 */ /* 0x000fc800078e50ff */
[----:B------:R-:W-:Y:S01]  /*00b0*/  LEA.HI R4, R4, R5, RZ, 0xa ;  /* 0x0000000504047211 */ /* 0x000fe200078f50ff */
[----:B----4-:R-:W-:-:S04]  /*00c0*/  IMAD.WIDE R8, R5, 0x4, R8 ;  /* 0x0000000405087825 */ /* 0x010fc800078e0208 */
[----:B------:R-:W-:Y:S01]  /*00d0*/  VIADD R0, R4, 0x200 ;  /* 0x0000020004007836 */ /* 0x000fe20000000000 */
[----:B------:R-:W-:-:S04]  /*00e0*/  SHF.R.S32.HI R4, RZ, 0xa, R4 ;  /* 0x0000000aff047819 */ /* 0x000fc80000011404 */
[----:B------:R-:W-:Y:S02]  /*00f0*/  SHF.R.S32.HI R0, RZ, 0xa, R0 ;  /* 0x0000000aff007819 */ /* 0x000fe40000011400 */
[----:B------:R-:W-:Y:S02]  /*0100*/  LEA.HI R6, R4, R4, RZ, 0x6 ;  /* 0x0000000404067211 */ /* 0x000fe400078f30ff */
[----:B------:R-:W-:Y:S02]  /*0110*/  LEA.HI R10, R0, R0, RZ, 0x6 ;  /* 0x00000000000a7211 */ /* 0x000fe400078f30ff */
[----:B------:R-:W-:Y:S02]  /*0120*/  LOP3.LUT R7, R6, 0xffffffc0, RZ, 0xc0, !PT ;  /* 0xffffffc006077812 */ /* 0x000fe400078ec0ff */
[----:B------:R-:W-:Y:S02]  /*0130*/  LOP3.LUT R11, R10, 0xffffffc0, RZ, 0xc0, !PT ;  /* 0xffffffc00a0b7812 */ /* 0x000fe400078ec0ff */
[----:B------:R-:W-:-:S03]  /*0140*/  IADD3 R7, R4, -R7, RZ ;  /* 0x8000000704077210 */ /* 0x000fc60007ffe0ff */
[----:B------:R-:W-:Y:S02]  /*0150*/  IMAD.IADD R13, R0, 0x1, -R11 ;  /* 0x00000001000d7824 */ /* 0x000fe400078e0a0b */
[--C-:B--2---:R-:W-:Y:S02]  /*0160*/  IMAD.WIDE R10, R7, 0x4, R2.reuse ;  /* 0x00000004070a7825 */ /* 0x104fe400078e0202 */
[----:B------:R-:W2:Y:S02]  /*0170*/  LDG.E.128 R4, desc[UR4][R8.64] ;  /* 0x0000000408047981 */ /* 0x000ea4000c1e1d00 */
[----:B------:R-:W-:Y:S02]  /*0180*/  IMAD.WIDE R2, R13, 0x4, R2 ;  /* 0x000000040d027825 */ /* 0x000fe400078e0202 */
[----:B------:R-:W2:Y:S04]  /*0190*/  LDG.E.EL R10, desc[UR4][R10.64] ;  /* 0x000000040a0a7981 */ /* 0x000ea8000c2e1900 */
[----:B------:R-:W3:Y:S04]  /*01a0*/  LDG.E.EL R2, desc[UR4][R2.64] ;  /* 0x0000000402027981 */ /* 0x000ee8000c2e1900 */
[----:B------:R-:W3:Y:S01]  /*01b0*/  LDG.E.128 R12, desc[UR4][R8.64+0x800] ;  /* 0x00080004080c7981 */ /* 0x000ee2000c1e1d00 */
[--C-:B--2---:R-:W-:Y:S01]  /*01c0*/  FADD R4, R4, R10.reuse ;  /* 0x0000000a04047221 */ /* 0x104fe20000000000 */
[--C-:B------:R-:W-:Y:S01]  /*01d0*/  FADD R5, R5, R10.reuse ;  /* 0x0000000a05057221 */ /* 0x100fe20000000000 */
[--C-:B------:R-:W-:Y:S01]  /*01e0*/  FADD R6, R6, R10.reuse ;  /* 0x0000000a06067221 */ /* 0x100fe20000000000 */
[----:B------:R-:W-:Y:S01]  /*01f0*/  FADD R7, R7, R10 ;  /* 0x0000000a07077221 */ /* 0x000fe20000000000 */
[--C-:B---3--:R-:W-:Y:S01]  /*0200*/  FADD R12, R12, R2.reuse ;  /* 0x000000020c0c7221 */ /* 0x108fe20000000000 */
[--C-:B------:R-:W-:Y:S01]  /*0210*/  FADD R13, R13, R2.reuse ;  /* 0x000000020d0d7221 */ /* 0x100fe20000000000 */
[--C-:B------:R-:W-:Y:S01]  /*0220*/  FADD R14, R14, R2.reuse ;  /* 0x000000020e0e7221 */ /* 0x100fe20000000000 */
[----:B------:R-:W-:Y:S01]  /*0230*/  FADD R15, R15, R2 ;  /* 0x000000020f0f7221 */ /* 0x000fe20000000000 */
[----:B------:R-:W-:Y:S04]  /*0240*/  STG.E.128 desc[UR4][R8.64], R4 ;  /* 0x0000000408007986 */ /* 0x000fe8000c101d04 */
[----:B------:R-:W-:Y:S01]  /*0250*/  STG.E.128 desc[UR4][R8.64+0x800], R12 ;  /* 0x0008000c08007986 */ /* 0x000fe2000c101d04 */
[----:B------:R-:W-:Y:S05]  /*0260*/  EXIT ;  /* 0x000000000000794d */ /* 0x000fea0003800000 */
.L_x_0:
[----:B------:R-:W-:-:S00]  /*0270*/  BRA `(.L_x_0) ;  /* 0xfffffffc00fc7947 */ /* 0x000fc0000383ffff */
[----:B------:R-:W-:-:S00]  /*0280*/  NOP ;  /* 0x0000000000007918 */ /* 0x000fc00000000000 */
[----:B------:R-:W-:-:S00]  /*0290*/  NOP ;  /* 0x0000000000007918 */ /* 0x000fc00000000000 */
[----:B------:R-:W-:-:S00]  /*02a0*/  NOP ;  /* 0x0000000000007918 */ /* 0x000fc00000000000 */
[----:B------:R-:W-:-:S00]  /*02b0*/  NOP ;  /* 0x0000000000007918 */ /* 0x000fc00000000000 */
[----:B------:R-:W-:-:S00]  /*02c0*/  NOP ;  /* 0x0000000000007918 */ /* 0x000fc00000000000 */
[----:B------:R-:W-:-:S00]  /*02d0*/  NOP ;  /* 0x0000000000007918 */ /* 0x000fc00000000000 */
[----:B------:R-:W-:-:S00]  /*02e0*/  NOP ;  /* 0x0000000000007918 */ /* 0x000fc00000000000 */
[----:B------:R-:W-:-:S00]  /*02f0*/  NOP ;  /* 0x0000000000007918 */ /* 0x000fc00000000000 */
.L_x_1:


//--------------------- .nv.constant0.triton_poi_fused_convolution_7 --------------------------
	.section	.nv.constant0.triton_poi_fused_convolution_7,"a",@progbits
	.sectionflags	@""
	.align	4
.nv.constant0.triton_poi_fused_convolution_7:
	.zero		548
